//
// Generated by NVIDIA NVVM Compiler
//
// Compiler Build ID: CL-36424714
// Cuda compilation tools, release 13.0, V13.0.88
// Based on NVVM 20.0.0
//

.version 9.0
.target sm_100
.address_size 64

	// .globl	_Z10bfs_kernelPKiPiiiS0_iS1_S1_i

.visible .entry _Z10bfs_kernelPKiPiiiS0_iS1_S1_i(
	.param .u64 .ptr .align 1 _Z10bfs_kernelPKiPiiiS0_iS1_S1_i_param_0,
	.param .u64 .ptr .align 1 _Z10bfs_kernelPKiPiiiS0_iS1_S1_i_param_1,
	.param .u32 _Z10bfs_kernelPKiPiiiS0_iS1_S1_i_param_2,
	.param .u32 _Z10bfs_kernelPKiPiiiS0_iS1_S1_i_param_3,
	.param .u64 .ptr .align 1 _Z10bfs_kernelPKiPiiiS0_iS1_S1_i_param_4,
	.param .u32 _Z10bfs_kernelPKiPiiiS0_iS1_S1_i_param_5,
	.param .u64 .ptr .align 1 _Z10bfs_kernelPKiPiiiS0_iS1_S1_i_param_6,
	.param .u64 .ptr .align 1 _Z10bfs_kernelPKiPiiiS0_iS1_S1_i_param_7,
	.param .u32 _Z10bfs_kernelPKiPiiiS0_iS1_S1_i_param_8
)
{
	.reg .pred 	%p<33>;
	.reg .b32 	%r<36>;
	.reg .b64 	%rd<40>;

	ld.param.u64 	%rd7, [_Z10bfs_kernelPKiPiiiS0_iS1_S1_i_param_0];
	ld.param.u64 	%rd8, [_Z10bfs_kernelPKiPiiiS0_iS1_S1_i_param_1];
	ld.param.u32 	%r12, [_Z10bfs_kernelPKiPiiiS0_iS1_S1_i_param_2];
	ld.param.u32 	%r13, [_Z10bfs_kernelPKiPiiiS0_iS1_S1_i_param_3];
	ld.param.u64 	%rd6, [_Z10bfs_kernelPKiPiiiS0_iS1_S1_i_param_4];
	ld.param.u32 	%r15, [_Z10bfs_kernelPKiPiiiS0_iS1_S1_i_param_5];
	ld.param.u64 	%rd9, [_Z10bfs_kernelPKiPiiiS0_iS1_S1_i_param_6];
	ld.param.u64 	%rd10, [_Z10bfs_kernelPKiPiiiS0_iS1_S1_i_param_7];
	ld.param.u32 	%r14, [_Z10bfs_kernelPKiPiiiS0_iS1_S1_i_param_8];
	cvta.to.global.u64 	%rd1, %rd9;
	cvta.to.global.u64 	%rd2, %rd10;
	cvta.to.global.u64 	%rd3, %rd8;
	cvta.to.global.u64 	%rd4, %rd7;
	mov.u32 	%r16, %ctaid.x;
	mov.u32 	%r17, %ntid.x;
	mov.u32 	%r18, %tid.x;
	mad.lo.s32 	%r1, %r16, %r17, %r18;
	setp.ge.s32 	%p2, %r1, %r15;
	@%p2 bra 	$L__BB0_17;
	cvta.to.global.u64 	%rd11, %rd6;
	mul.wide.s32 	%rd12, %r1, 4;
	add.s64 	%rd13, %rd11, %rd12;
	ld.global.u32 	%r19, [%rd13];
	div.s32 	%r2, %r19, %r13;
	mul.lo.s32 	%r20, %r2, %r13;
	sub.s32 	%r3, %r19, %r20;
	add.s32 	%r4, %r14, 1;
	add.s32 	%r5, %r2, 1;
	setp.lt.s32 	%p3, %r2, -1;
	setp.ge.s32 	%p4, %r5, %r12;
	or.b32  	%r6, %r3, %r13;
	setp.lt.s32 	%p5, %r6, 0;
	or.pred  	%p6, %p3, %p5;
	or.pred  	%p7, %p6, %p4;
	@%p7 bra 	$L__BB0_5;
	mad.lo.s32 	%r7, %r5, %r13, %r3;
	mul.wide.s32 	%rd14, %r7, 4;
	add.s64 	%rd15, %rd4, %rd14;
	ld.global.u32 	%r21, [%rd15];
	setp.ne.s32 	%p8, %r21, 0;
	@%p8 bra 	$L__BB0_5;
	add.s64 	%rd17, %rd3, %rd14;
	atom.relaxed.global.cas.b32 	%r22, [%rd17], -1, %r4;
	setp.ne.s32 	%p9, %r22, -1;
	@%p9 bra 	$L__BB0_5;
	atom.global.add.u32 	%r23, [%rd2], 1;
	mul.wide.s32 	%rd18, %r23, 4;
	add.s64 	%rd19, %rd1, %rd18;
	st.global.u32 	[%rd19], %r7;
$L__BB0_5:
	setp.lt.s32 	%p10, %r6, 0;
	setp.lt.s32 	%p11, %r2, 1;
	setp.gt.s32 	%p12, %r2, %r12;
	or.pred  	%p13, %p11, %p10;
	or.pred  	%p14, %p13, %p12;
	@%p14 bra 	$L__BB0_9;
	add.s32 	%r24, %r2, -1;
	mad.lo.s32 	%r8, %r24, %r13, %r3;
	mul.wide.s32 	%rd20, %r8, 4;
	add.s64 	%rd21, %rd4, %rd20;
	ld.global.u32 	%r25, [%rd21];
	setp.ne.s32 	%p15, %r25, 0;
	@%p15 bra 	$L__BB0_9;
	add.s64 	%rd23, %rd3, %rd20;
	atom.relaxed.global.cas.b32 	%r26, [%rd23], -1, %r4;
	setp.ne.s32 	%p16, %r26, -1;
	@%p16 bra 	$L__BB0_9;
	atom.global.add.u32 	%r27, [%rd2], 1;
	mul.wide.s32 	%rd24, %r27, 4;
	add.s64 	%rd25, %rd1, %rd24;
	st.global.u32 	[%rd25], %r8;
$L__BB0_9:
	add.s32 	%r9, %r3, 1;
	setp.gt.s32 	%p17, %r2, -1;
	setp.lt.s32 	%p18, %r2, %r12;
	and.pred  	%p1, %p17, %p18;
	setp.gt.s32 	%p19, %r3, -2;
	setp.lt.s32 	%p20, %r9, %r13;
	and.pred  	%p21, %p19, %p20;
	and.pred  	%p22, %p1, %p21;
	not.pred 	%p23, %p22;
	@%p23 bra 	$L__BB0_13;
	add.s32 	%r10, %r20, %r9;
	cvt.s64.s32 	%rd26, %r20;
	cvt.s64.s32 	%rd27, %r3;
	add.s64 	%rd5, %rd26, %rd27;
	shl.b64 	%rd28, %rd5, 2;
	add.s64 	%rd29, %rd4, %rd28;
	ld.global.u32 	%r29, [%rd29+4];
	setp.ne.s32 	%p24, %r29, 0;
	@%p24 bra 	$L__BB0_13;
	add.s64 	%rd31, %rd3, %rd28;
	atom.relaxed.global.cas.b32 	%r30, [%rd31+4], -1, %r4;
	setp.ne.s32 	%p25, %r30, -1;
	@%p25 bra 	$L__BB0_13;
	atom.global.add.u32 	%r31, [%rd2], 1;
	mul.wide.s32 	%rd32, %r31, 4;
	add.s64 	%rd33, %rd1, %rd32;
	st.global.u32 	[%rd33], %r10;
$L__BB0_13:
	setp.gt.s32 	%p26, %r3, 0;
	setp.gt.s32 	%p27, %r13, -1;
	and.pred  	%p28, %p26, %p27;
	and.pred  	%p29, %p1, %p28;
	not.pred 	%p30, %p29;
	@%p30 bra 	$L__BB0_17;
	mad.lo.s32 	%r32, %r2, %r13, %r3;
	add.s32 	%r11, %r32, -1;
	mul.wide.u32 	%rd34, %r11, 4;
	add.s64 	%rd35, %rd4, %rd34;
	ld.global.u32 	%r33, [%rd35];
	setp.ne.s32 	%p31, %r33, 0;
	@%p31 bra 	$L__BB0_17;
	add.s64 	%rd37, %rd3, %rd34;
	atom.relaxed.global.cas.b32 	%r34, [%rd37], -1, %r4;
	setp.ne.s32 	%p32, %r34, -1;
	@%p32 bra 	$L__BB0_17;
	atom.global.add.u32 	%r35, [%rd2], 1;
	mul.wide.s32 	%rd38, %r35, 4;
	add.s64 	%rd39, %rd1, %rd38;
	st.global.u32 	[%rd39], %r11;
$L__BB0_17:
	ret;

}


// ===== COMPILED SASS (sm_100) =====

	.target	sm_100

	.elftype	@"ET_EXEC"


//--------------------- .note.nv.tkinfo           --------------------------
	.section	.note.nv.tkinfo,"",@"SHT_NOTE"
	.sectionflags	@"SHF_NOTE_NV_TKINFO"
	.tkinfo
        /*0018*/ 	.word	0x00000002
        /*0030*/ 	.string	""
        /*0030*/ 	.string	"ptxas"
        /*0030*/ 	.string	"Cuda compilation tools, release 13.0, V13.0.88"
        /*0030*/ 	.string	"Build cuda_13.0.r13.0/compiler.36424714_0"
        /*0030*/ 	.string	"-arch sm_100 -m 64 "



//--------------------- .note.nv.cuinfo           --------------------------
	.section	.note.nv.cuinfo,"",@"SHT_NOTE"
	.sectionflags	@"SHF_NOTE_NV_CUINFO"
        /*0018*/ 	.short	0x0002
        /*001a*/ 	.short	0x0064
        /*001c*/ 	.short	0x0082
	.zero		2


//--------------------- .nv.info                  --------------------------
	.section	.nv.info,"",@"SHT_CUDA_INFO"
	.align	4


	//----- nvinfo : EIATTR_REGCOUNT
	.align		4
        /*0000*/ 	.byte	0x04, 0x2f
        /*0002*/ 	.short	(.L_1 - .L_0)
	.align		4
.L_0:
        /*0004*/ 	.word	index@(_Z10bfs_kernelPKiPiiiS0_iS1_S1_i)
        /*0008*/ 	.word	0x00000014


	//----- nvinfo : EIATTR_FRAME_SIZE
	.align		4
.L_1:
        /*000c*/ 	.byte	0x04, 0x11
        /*000e*/ 	.short	(.L_3 - .L_2)
	.align		4
.L_2:
        /*0010*/ 	.word	index@(_Z10bfs_kernelPKiPiiiS0_iS1_S1_i)
        /*0014*/ 	.word	0x00000000


	//----- nvinfo : EIATTR_MIN_STACK_SIZE
	.align		4
.L_3:
        /*0018*/ 	.byte	0x04, 0x12
        /*001a*/ 	.short	(.L_5 - .L_4)
	.align		4
.L_4:
        /*001c*/ 	.word	index@(_Z10bfs_kernelPKiPiiiS0_iS1_S1_i)
        /*0020*/ 	.word	0x00000000
.L_5:


//--------------------- .nv.compat                --------------------------
	.section	.nv.compat,"",@"SHT_CUDA_COMPAT_INFO"
	.align	4
        /*0000*/ 	.byte	0x02, 0x09, 0x00, 0x00, 0x02, 0x02, 0x01, 0x00, 0x02, 0x05, 0x05, 0x00, 0x03, 0x07, 0x01, 0x01
        /*0010*/ 	.byte	0x02, 0x03, 0x00, 0x00, 0x02, 0x06, 0x01, 0x00, 0x04, 0x0b, 0x08, 0x00, 0x09, 0x00, 0x00, 0x00
        /*0020*/ 	.byte	0x00, 0x00, 0x00, 0x00


//--------------------- .nv.info._Z10bfs_kernelPKiPiiiS0_iS1_S1_i --------------------------
	.section	.nv.info._Z10bfs_kernelPKiPiiiS0_iS1_S1_i,"",@"SHT_CUDA_INFO"
	.sectionflags	@""
	.align	4


	//----- nvinfo : EIATTR_CUDA_API_VERSION
	.align		4
        /*0000*/ 	.byte	0x04, 0x37
        /*0002*/ 	.short	(.L_7 - .L_6)
.L_6:
        /*0004*/ 	.word	0x00000082


	//----- nvinfo : EIATTR_KPARAM_INFO
	.align		4
.L_7:
        /*0008*/ 	.byte	0x04, 0x17
        /*000a*/ 	.short	(.L_9 - .L_8)
.L_8:
        /*000c*/ 	.word	0x00000000
        /*0010*/ 	.short	0x0008
        /*0012*/ 	.short	0x0038
        /*0014*/ 	.byte	0x00, 0xf0, 0x11, 0x00


	//----- nvinfo : EIATTR_KPARAM_INFO
	.align		4
.L_9:
        /*0018*/ 	.byte	0x04, 0x17
        /*001a*/ 	.short	(.L_11 - .L_10)
.L_10:
        /*001c*/ 	.word	0x00000000
        /*0020*/ 	.short	0x0007
        /*0022*/ 	.short	0x0030
        /*0024*/ 	.byte	0x00, 0xf5, 0x21, 0x00


	//----- nvinfo : EIATTR_KPARAM_INFO
	.align		4
.L_11:
        /*0028*/ 	.byte	0x04, 0x17
        /*002a*/ 	.short	(.L_13 - .L_12)
.L_12:
        /*002c*/ 	.word	0x00000000
        /*0030*/ 	.short	0x0006
        /*0032*/ 	.short	0x0028
        /*0034*/ 	.byte	0x00, 0xf5, 0x21, 0x00


	//----- nvinfo : EIATTR_KPARAM_INFO
	.align		4
.L_13:
        /*0038*/ 	.byte	0x04, 0x17
        /*003a*/ 	.short	(.L_15 - .L_14)
.L_14:
        /*003c*/ 	.word	0x00000000
        /*0040*/ 	.short	0x0005
        /*0042*/ 	.short	0x0020
        /*0044*/ 	.byte	0x00, 0xf0, 0x11, 0x00


	//----- nvinfo : EIATTR_KPARAM_INFO
	.align		4
.L_15:
        /*0048*/ 	.byte	0x04, 0x17
        /*004a*/ 	.short	(.L_17 - .L_16)
.L_16:
        /*004c*/ 	.word	0x00000000
        /*0050*/ 	.short	0x0004
        /*0052*/ 	.short	0x0018
        /*0054*/ 	.byte	0x00, 0xf5, 0x21, 0x00


	//----- nvinfo : EIATTR_KPARAM_INFO
	.align		4
.L_17:
        /*0058*/ 	.byte	0x04, 0x17
        /*005a*/ 	.short	(.L_19 - .L_18)
.L_18:
        /*005c*/ 	.word	0x00000000
        /*0060*/ 	.short	0x0003
        /*0062*/ 	.short	0x0014
        /*0064*/ 	.byte	0x00, 0xf0, 0x11, 0x00


	//----- nvinfo : EIATTR_KPARAM_INFO
	.align		4
.L_19:
        /*0068*/ 	.byte	0x04, 0x17
        /*006a*/ 	.short	(.L_21 - .L_20)
.L_20:
        /*006c*/ 	.word	0x00000000
        /*0070*/ 	.short	0x0002
        /*0072*/ 	.short	0x0010
        /*0074*/ 	.byte	0x00, 0xf0, 0x11, 0x00


	//----- nvinfo : EIATTR_KPARAM_INFO
	.align		4
.L_21:
        /*0078*/ 	.byte	0x04, 0x17
        /*007a*/ 	.short	(.L_23 - .L_22)
.L_22:
        /*007c*/ 	.word	0x00000000
        /*0080*/ 	.short	0x0001
        /*0082*/ 	.short	0x0008
        /*0084*/ 	.byte	0x00, 0xf5, 0x21, 0x00


	//----- nvinfo : EIATTR_KPARAM_INFO
	.align		4
.L_23:
        /*0088*/ 	.byte	0x04, 0x17
        /*008a*/ 	.short	(.L_25 - .L_24)
.L_24:
        /*008c*/ 	.word	0x00000000
        /*0090*/ 	.short	0x0000
        /*0092*/ 	.short	0x0000
        /*0094*/ 	.byte	0x00, 0xf5, 0x21, 0x00


	//----- nvinfo : EIATTR_SPARSE_MMA_MASK
	.align		4
.L_25:
        /*0098*/ 	.byte	0x03, 0x50
        /*009a*/ 	.short	0x0000


	//----- nvinfo : EIATTR_MAXREG_COUNT
	.align		4
        /*009c*/ 	.byte	0x03, 0x1b
        /*009e*/ 	.short	0x00ff


	//----- nvinfo : EIATTR_MERCURY_ISA_VERSION
	.align		4
        /*00a0*/ 	.byte	0x03, 0x5f
        /*00a2*/ 	.short	0x0101


	//----- nvinfo : EIATTR_INT_WARP_WIDE_INSTR_OFFSETS
	.align		4
        /*00a4*/ 	.byte	0x04, 0x31
        /*00a6*/ 	.short	(.L_27 - .L_26)


	//   ....[0]....
.L_26:
        /*00a8*/ 	.word	0x000003d0


	//   ....[1]....
        /*00ac*/ 	.word	0x00000470


	//   ....[2]....
        /*00b0*/ 	.word	0x000005f0


	//   ....[3]....
        /*00b4*/ 	.word	0x00000690


	//   ....[4]....
        /*00b8*/ 	.word	0x000008b0


	//   ....[5]....
        /*00bc*/ 	.word	0x00000950


	//   ....[6]....
        /*00c0*/ 	.word	0x00000ad0


	//   ....[7]....
        /*00c4*/ 	.word	0x00000b70


	//----- nvinfo : EIATTR_VRC_CTA_INIT_COUNT
	.align		4
.L_27:
        /*00c8*/ 	.byte	0x02, 0x4a
	.zero		1
	.zero		1


	//----- nvinfo : EIATTR_EXIT_INSTR_OFFSETS
	.align		4
        /*00cc*/ 	.byte	0x04, 0x1c
        /*00ce*/ 	.short	(.L_29 - .L_28)


	//   ....[0]....
.L_28:
        /*00d0*/ 	.word	0x00000070


	//   ....[1]....
        /*00d4*/ 	.word	0x000009d0


	//   ....[2]....
        /*00d8*/ 	.word	0x00000a40


	//   ....[3]....
        /*00dc*/ 	.word	0x00000ab0


	//   ....[4]....
        /*00e0*/ 	.word	0x00000bb0


	//----- nvinfo : EIATTR_CRS_STACK_SIZE
	.align		4
.L_29:
        /*00e4*/ 	.byte	0x04, 0x1e
        /*00e6*/ 	.short	(.L_31 - .L_30)
.L_30:
        /*00e8*/ 	.word	0x00000000


	//----- nvinfo : EIATTR_CBANK_PARAM_SIZE
	.align		4
.L_31:
        /*00ec*/ 	.byte	0x03, 0x19
        /*00ee*/ 	.short	0x003c


	//----- nvinfo : EIATTR_PARAM_CBANK
	.align		4
        /*00f0*/ 	.byte	0x04, 0x0a
        /*00f2*/ 	.short	(.L_33 - .L_32)
	.align		4
.L_32:
        /*00f4*/ 	.word	index@(.nv.constant0._Z10bfs_kernelPKiPiiiS0_iS1_S1_i)
        /*00f8*/ 	.short	0x0380
        /*00fa*/ 	.short	0x003c


	//----- nvinfo : EIATTR_SW_WAR
	.align		4
.L_33:
        /*00fc*/ 	.byte	0x04, 0x36
        /*00fe*/ 	.short	(.L_35 - .L_34)
.L_34:
        /*0100*/ 	.word	0x00000008
.L_35:


//--------------------- .nv.callgraph             --------------------------
	.section	.nv.callgraph,"",@"SHT_CUDA_CALLGRAPH"
	.align	4
	.sectionentsize	8
	.align		4
        /*0000*/ 	.word	0x00000000
	.align		4
        /*0004*/ 	.word	0xffffffff
	.align		4
        /*0008*/ 	.word	0x00000000
	.align		4
        /*000c*/ 	.word	0xfffffffe
	.align		4
        /*0010*/ 	.word	0x00000000
	.align		4
        /*0014*/ 	.word	0xfffffffd
	.align		4
        /*0018*/ 	.word	0x00000000
	.align		4
        /*001c*/ 	.word	0xfffffffc


//--------------------- .text._Z10bfs_kernelPKiPiiiS0_iS1_S1_i --------------------------
	.section	.text._Z10bfs_kernelPKiPiiiS0_iS1_S1_i,"ax",@progbits
	.align	128
        .global         _Z10bfs_kernelPKiPiiiS0_iS1_S1_i
        .type           _Z10bfs_kernelPKiPiiiS0_iS1_S1_i,@function
        .size           _Z10bfs_kernelPKiPiiiS0_iS1_S1_i,(.L_x_7 - _Z10bfs_kernelPKiPiiiS0_iS1_S1_i)
        .other          _Z10bfs_kernelPKiPiiiS0_iS1_S1_i,@"STO_CUDA_ENTRY STV_DEFAULT"
_Z10bfs_kernelPKiPiiiS0_iS1_S1_i:
.text._Z10bfs_kernelPKiPiiiS0_iS1_S1_i:
[----:B------:R-:W-:Y:S01]  /*0000*/  LDC R1, c[0x0][0x37c] ;  /* 0x0000df00ff017b82 */ /* 0x000fe20000000800 */
[----:B------:R-:W0:Y:S07]  /*0010*/  S2R R0, SR_TID.X ;  /* 0x0000000000007919 */ /* 0x000e2e0000002100 */
[----:B------:R-:W0:Y:S01]  /*0020*/  S2UR UR4, SR_CTAID.X ;  /* 0x00000000000479c3 */ /* 0x000e220000002500 */
[----:B------:R-:W1:Y:S07]  /*0030*/  LDCU UR5, c[0x0][0x3a0] ;  /* 0x00007400ff0577ac */ /* 0x000e6e0008000800 */
[----:B------:R-:W0:Y:S02]  /*0040*/  LDC R5, c[0x0][0x360] ;  /* 0x0000d800ff057b82 */ /* 0x000e240000000800 */
[----:B0-----:R-:W-:-:S05]  /*0050*/  IMAD R5, R5, UR4, R0 ;  /* 0x0000000405057c24 */ /* 0x001fca000f8e0200 */
[----:B-1----:R-:W-:-:S13]  /*0060*/  ISETP.GE.AND P0, PT, R5, UR5, PT ;  /* 0x0000000505007c0c */ /* 0x002fda000bf06270 */
[----:B------:R-:W-:Y:S05]  /*0070*/  @P0 EXIT ;  /* 0x000000000000094d */ /* 0x000fea0003800000 */
[----:B------:R-:W0:Y:S01]  /*0080*/  LDC.64 R2, c[0x0][0x398] ;  /* 0x0000e600ff027b82 */ /* 0x000e220000000a00 */
[----:B------:R-:W1:Y:S01]  /*0090*/  LDCU.64 UR4, c[0x0][0x358] ;  /* 0x00006b00ff0477ac */ /* 0x000e620008000a00 */
[----:B------:R-:W2:Y:S06]  /*00a0*/  LDCU UR7, c[0x0][0x390] ;  /* 0x00007200ff0777ac */ /* 0x000eac0008000800 */
[----:B------:R-:W3:Y:S01]  /*00b0*/  LDC R0, c[0x0][0x394] ;  /* 0x0000e500ff007b82 */ /* 0x000ee20000000800 */
[----:B0-----:R-:W-:-:S06]  /*00c0*/  IMAD.WIDE R2, R5, 0x4, R2 ;  /* 0x0000000405027825 */ /* 0x001fcc00078e0202 */
[----:B-1----:R-:W4:Y:S01]  /*00d0*/  LDG.E R3, desc[UR4][R2.64] ;  /* 0x0000000402037981 */ /* 0x002f22000c1e1900 */
[----:B------:R-:W-:Y:S01]  /*00e0*/  BSSY.RECONVERGENT B0, `(.L_x_0) ;  /* 0x000003d000007945 */ /* 0x000fe20003800200 */
[----:B---3--:R-:W-:-:S04]  /*00f0*/  IABS R7, R0 ;  /* 0x0000000000077213 */ /* 0x008fc80000000000 */
[----:B------:R-:W0:Y:S08]  /*0100*/  I2F.RP R6, R7 ;  /* 0x0000000700067306 */ /* 0x000e300000209400 */
[----:B0-----:R-:W0:Y:S02]  /*0110*/  MUFU.RCP R6, R6 ;  /* 0x0000000600067308 */ /* 0x001e240000001000 */
[----:B0-----:R-:W-:-:S06]  /*0120*/  VIADD R4, R6, 0xffffffe ;  /* 0x0ffffffe06047836 */ /* 0x001fcc0000000000 */
[----:B------:R0:W1:Y:S02]  /*0130*/  F2I.FTZ.U32.TRUNC.NTZ R5, R4 ;  /* 0x0000000400057305 */ /* 0x000064000021f000 */
[----:B0-----:R-:W-:Y:S02]  /*0140*/  IMAD.MOV.U32 R4, RZ, RZ, RZ ;  /* 0x000000ffff047224 */ /* 0x001fe400078e00ff */
[----:B-1----:R-:W-:-:S04]  /*0150*/  IMAD.MOV R8, RZ, RZ, -R5 ;  /* 0x000000ffff087224 */ /* 0x002fc800078e0a05 */
[----:B------:R-:W-:-:S04]  /*0160*/  IMAD R9, R8, R7, RZ ;  /* 0x0000000708097224 */ /* 0x000fc800078e02ff */
[----:B------:R-:W-:Y:S01]  /*0170*/  IMAD.HI.U32 R5, R5, R9, R4 ;  /* 0x0000000905057227 */ /* 0x000fe200078e0004 */
[----:B----4-:R-:W-:-:S05]  /*0180*/  IABS R2, R3 ;  /* 0x0000000300027213 */ /* 0x010fca0000000000 */
[----:B------:R-:W-:-:S04]  /*0190*/  IMAD.HI.U32 R5, R5, R2, RZ ;  /* 0x0000000205057227 */ /* 0x000fc800078e00ff */
[----:B------:R-:W-:-:S04]  /*01a0*/  IMAD.MOV R6, RZ, RZ, -R5 ;  /* 0x000000ffff067224 */ /* 0x000fc800078e0a05 */
[----:B------:R-:W-:-:S05]  /*01b0*/  IMAD R2, R7, R6, R2 ;  /* 0x0000000607027224 */ /* 0x000fca00078e0202 */
[----:B------:R-:W-:-:S13]  /*01c0*/  ISETP.GT.U32.AND P2, PT, R7, R2, PT ;  /* 0x000000020700720c */ /* 0x000fda0003f44070 */
[----:B------:R-:W-:Y:S02]  /*01d0*/  @!P2 IMAD.IADD R2, R2, 0x1, -R7 ;  /* 0x000000010202a824 */ /* 0x000fe400078e0a07 */
[----:B------:R-:W-:Y:S01]  /*01e0*/  @!P2 VIADD R5, R5, 0x1 ;  /* 0x000000010505a836 */ /* 0x000fe20000000000 */
[----:B------:R-:W-:Y:S02]  /*01f0*/  ISETP.NE.AND P2, PT, R0, RZ, PT ;  /* 0x000000ff0000720c */ /* 0x000fe40003f45270 */
[----:B------:R-:W-:Y:S02]  /*0200*/  ISETP.GE.U32.AND P0, PT, R2, R7, PT ;  /* 0x000000070200720c */ /* 0x000fe40003f06070 */
[----:B------:R-:W-:-:S04]  /*0210*/  LOP3.LUT R2, R3, R0, RZ, 0x3c, !PT ;  /* 0x0000000003027212 */ /* 0x000fc800078e3cff */
[----:B------:R-:W-:Y:S02]  /*0220*/  ISETP.GE.AND P1, PT, R2, RZ, PT ;  /* 0x000000ff0200720c */ /* 0x000fe40003f26270 */
[----:B------:R-:W0:Y:S05]  /*0230*/  LDC R2, c[0x0][0x3b8] ;  /* 0x0000ee00ff027b82 */ /* 0x000e2a0000000800 */
[----:B------:R-:W-:-:S06]  /*0240*/  @P0 VIADD R5, R5, 0x1 ;  /* 0x0000000105050836 */ /* 0x000fcc0000000000 */
[----:B------:R-:W-:Y:S01]  /*0250*/  @!P1 IMAD.MOV R5, RZ, RZ, -R5 ;  /* 0x000000ffff059224 */ /* 0x000fe200078e0a05 */
[----:B------:R-:W-:-:S05]  /*0260*/  @!P2 LOP3.LUT R5, RZ, R0, RZ, 0x33, !PT ;  /* 0x00000000ff05a212 */ /* 0x000fca00078e33ff */
[C---:B------:R-:W-:Y:S02]  /*0270*/  IMAD R4, R5.reuse, R0, RZ ;  /* 0x0000000005047224 */ /* 0x040fe400078e02ff */
[----:B------:R-:W-:Y:S02]  /*0280*/  VIADD R6, R5, 0x1 ;  /* 0x0000000105067836 */ /* 0x000fe40000000000 */
[----:B------:R-:W-:-:S05]  /*0290*/  IMAD.IADD R7, R3, 0x1, -R4 ;  /* 0x0000000103077824 */ /* 0x000fca00078e0a04 */
[----:B------:R-:W-:-:S04]  /*02a0*/  LOP3.LUT R3, R7, R0, RZ, 0xfc, !PT ;  /* 0x0000000007037212 */ /* 0x000fc800078efcff */
[----:B------:R-:W-:Y:S01]  /*02b0*/  ISETP.GE.AND P0, PT, R3, RZ, PT ;  /* 0x000000ff0300720c */ /* 0x000fe20003f06270 */
[----:B0-----:R-:W-:-:S03]  /*02c0*/  VIADD R3, R2, 0x1 ;  /* 0x0000000102037836 */ /* 0x001fc60000000000 */
[----:B------:R-:W-:-:S04]  /*02d0*/  ISETP.LT.OR P1, PT, R5, -0x1, !P0 ;  /* 0xffffffff0500780c */ /* 0x000fc80004721670 */
[----:B--2---:R-:W-:-:S13]  /*02e0*/  ISETP.GE.OR P1, PT, R6, UR7, P1 ;  /* 0x0000000706007c0c */ /* 0x004fda0008f26670 */
[----:B------:R-:W-:Y:S05]  /*02f0*/  @P1 BRA `(.L_x_1) ;  /* 0x00000000006c1947 */ /* 0x000fea0003800000 */
[----:B------:R-:W0:Y:S01]  /*0300*/  LDC.64 R8, c[0x0][0x380] ;  /* 0x0000e000ff087b82 */ /* 0x000e220000000a00 */
[----:B------:R-:W-:-:S04]  /*0310*/  IMAD R6, R6, R0, R7 ;  /* 0x0000000006067224 */ /* 0x000fc800078e0207 */
[----:B0-----:R-:W-:-:S06]  /*0320*/  IMAD.WIDE R8, R6, 0x4, R8 ;  /* 0x0000000406087825 */ /* 0x001fcc00078e0208 */
[----:B------:R-:W2:Y:S02]  /*0330*/  LDG.E R8, desc[UR4][R8.64] ;  /* 0x0000000408087981 */ /* 0x000ea4000c1e1900 */
[----:B--2---:R-:W-:-:S13]  /*0340*/  ISETP.NE.AND P1, PT, R8, RZ, PT ;  /* 0x000000ff0800720c */ /* 0x004fda0003f25270 */
[----:B------:R-:W-:Y:S05]  /*0350*/  @P1 BRA `(.L_x_1) ;  /* 0x0000000000541947 */ /* 0x000fea0003800000 */
[----:B------:R-:W0:Y:S01]  /*0360*/  LDC.64 R8, c[0x0][0x388] ;  /* 0x0000e200ff087b82 */ /* 0x000e220000000a00 */
[----:B------:R-:W-:Y:S02]  /*0370*/  IMAD.MOV.U32 R2, RZ, RZ, -0x1 ;  /* 0xffffffffff027424 */ /* 0x000fe400078e00ff */
[----:B0-----:R-:W-:-:S05]  /*0380*/  IMAD.WIDE R8, R6, 0x4, R8 ;  /* 0x0000000406087825 */ /* 0x001fca00078e0208 */
[----:B------:R-:W2:Y:S02]  /*0390*/  ATOMG.E.CAS.STRONG.GPU PT, R2, [R8], R2, R3 ;  /* 0x00000002080273a9 */ /* 0x000ea400001ee103 */
[----:B--2---:R-:W-:-:S13]  /*03a0*/  ISETP.NE.AND P1, PT, R2, -0x1, PT ;  /* 0xffffffff0200780c */ /* 0x004fda0003f25270 */
[----:B------:R-:W-:Y:S05]  /*03b0*/  @P1 BRA `(.L_x_1) ;  /* 0x00000000003c1947 */ /* 0x000fea0003800000 */
[----:B------:R-:W0:Y:S01]  /*03c0*/  S2R R11, SR_LANEID ;  /* 0x00000000000b7919 */ /* 0x000e220000000000 */
[----:B------:R-:W-:Y:S01]  /*03d0*/  VOTEU.ANY UR6, UPT, PT ;  /* 0x0000000000067886 */ /* 0x000fe200038e0100 */
[----:B------:R-:W1:Y:S01]  /*03e0*/  LDC.64 R8, c[0x0][0x3b0] ;  /* 0x0000ec00ff087b82 */ /* 0x000e620000000a00 */
[----:B------:R-:W0:Y:S08]  /*03f0*/  FLO.U32 R2, UR6 ;  /* 0x0000000600027d00 */ /* 0x000e3000080e0000 */
[----:B------:R-:W1:Y:S01]  /*0400*/  POPC R15, UR6 ;  /* 0x00000006000f7d09 */ /* 0x000e620008000000 */
[----:B0-----:R-:W-:Y:S01]  /*0410*/  ISETP.EQ.U32.AND P1, PT, R2, R11, PT ;  /* 0x0000000b0200720c */ /* 0x001fe20003f22070 */
[----:B------:R-:W0:Y:S01]  /*0420*/  S2R R12, SR_LTMASK ;  /* 0x00000000000c7919 */ /* 0x000e220000003900 */
[----:B------:R-:W2:Y:S11]  /*0430*/  LDC.64 R10, c[0x0][0x3a8] ;  /* 0x0000ea00ff0a7b82 */ /* 0x000eb60000000a00 */
[----:B-1----:R-:W3:Y:S01]  /*0440*/  @P1 ATOMG.E.ADD.STRONG.GPU PT, R9, desc[UR4][R8.64], R15 ;  /* 0x8000000f080919a8 */ /* 0x002ee200081ef104 */
[----:B0-----:R-:W-:-:S06]  /*0450*/  LOP3.LUT R12, R12, UR6, RZ, 0xc0, !PT ;  /* 0x000000060c0c7c12 */ /* 0x001fcc000f8ec0ff */
[----:B------:R-:W0:Y:S01]  /*0460*/  POPC R12, R12 ;  /* 0x0000000c000c7309 */ /* 0x000e220000000000 */
[----:B---3--:R-:W0:Y:S02]  /*0470*/  SHFL.IDX PT, R13, R9, R2, 0x1f ;  /* 0x00001f02090d7589 */ /* 0x008e2400000e0000 */
[----:B0-----:R-:W-:-:S04]  /*0480*/  IMAD.IADD R13, R13, 0x1, R12 ;  /* 0x000000010d0d7824 */ /* 0x001fc800078e020c */
[----:B--2---:R-:W-:-:S05]  /*0490*/  IMAD.WIDE R10, R13, 0x4, R10 ;  /* 0x000000040d0a7825 */ /* 0x004fca00078e020a */
[----:B------:R0:W-:Y:S02]  /*04a0*/  STG.E desc[UR4][R10.64], R6 ;  /* 0x000000060a007986 */ /* 0x0001e4000c101904 */
.L_x_1:
[----:B------:R-:W-:Y:S05]  /*04b0*/  BSYNC.RECONVERGENT B0 ;  /* 0x0000000000007941 */ /* 0x000fea0003800200 */
.L_x_0:
[C---:B------:R-:W-:Y:S01]  /*04c0*/  ISETP.LT.OR P0, PT, R5.reuse, 0x1, !P0 ;  /* 0x000000010500780c */ /* 0x040fe20004701670 */
[----:B------:R-:W-:Y:S03]  /*04d0*/  BSSY.RECONVERGENT B0, `(.L_x_2) ;  /* 0x0000020000007945 */ /* 0x000fe60003800200 */
[----:B------:R-:W-:-:S13]  /*04e0*/  ISETP.GT.OR P0, PT, R5, UR7, P0 ;  /* 0x0000000705007c0c */ /* 0x000fda0008704670 */
[----:B------:R-:W-:Y:S05]  /*04f0*/  @P0 BRA `(.L_x_3) ;  /* 0x0000000000740947 */ /* 0x000fea0003800000 */
[----:B------:R-:W1:Y:S01]  /*0500*/  LDC.64 R8, c[0x0][0x380] ;  /* 0x0000e000ff087b82 */ /* 0x000e620000000a00 */
[----:B------:R-:W-:-:S04]  /*0510*/  VIADD R2, R5, 0xffffffff ;  /* 0xffffffff05027836 */ /* 0x000fc80000000000 */
[----:B------:R-:W-:-:S04]  /*0520*/  IMAD R2, R2, R0, R7 ;  /* 0x0000000002027224 */ /* 0x000fc800078e0207 */
[----:B-1----:R-:W-:-:S06]  /*0530*/  IMAD.WIDE R8, R2, 0x4, R8 ;  /* 0x0000000402087825 */ /* 0x002fcc00078e0208 */
[----:B------:R-:W2:Y:S02]  /*0540*/  LDG.E R8, desc[UR4][R8.64] ;  /* 0x0000000408087981 */ /* 0x000ea4000c1e1900 */
[----:B--2---:R-:W-:-:S13]  /*0550*/  ISETP.NE.AND P0, PT, R8, RZ, PT ;  /* 0x000000ff0800720c */ /* 0x004fda0003f05270 */
[----:B------:R-:W-:Y:S05]  /*0560*/  @P0 BRA `(.L_x_3) ;  /* 0x0000000000580947 */ /* 0x000fea0003800000 */
[----:B------:R-:W1:Y:S01]  /*0570*/  LDC.64 R8, c[0x0][0x388] ;  /* 0x0000e200ff087b82 */ /* 0x000e620000000a00 */
[----:B0-----:R-:W-:Y:S02]  /*0580*/  IMAD.MOV.U32 R10, RZ, RZ, -0x1 ;  /* 0xffffffffff0a7424 */ /* 0x001fe400078e00ff */
[----:B------:R-:W-:Y:S02]  /*0590*/  IMAD.MOV.U32 R11, RZ, RZ, R3 ;  /* 0x000000ffff0b7224 */ /* 0x000fe400078e0003 */
[----:B-1----:R-:W-:-:S06]  /*05a0*/  IMAD.WIDE R8, R2, 0x4, R8 ;  /* 0x0000000402087825 */ /* 0x002fcc00078e0208 */
        /* <DEDUP_REMOVED lines=18> */
.L_x_3:
[----:B------:R-:W-:Y:S05]  /*06d0*/  BSYNC.RECONVERGENT B0 ;  /* 0x0000000000007941 */ /* 0x000fea0003800200 */
.L_x_2:
[----:B0-----:R-:W-:Y:S01]  /*06e0*/  VIADD R11, R7, 0x1 ;  /* 0x00000001070b7836 */ /* 0x001fe20000000000 */
[----:B------:R-:W-:Y:S01]  /*06f0*/  ISETP.GE.AND P0, PT, R5, UR7, PT ;  /* 0x0000000705007c0c */ /* 0x000fe2000bf06270 */
[----:B------:R-:W-:Y:S03]  /*0700*/  BSSY.RECONVERGENT B0, `(.L_x_4) ;  /* 0x0000029000007945 */ /* 0x000fe60003800200 */
[----:B------:R-:W-:Y:S02]  /*0710*/  ISETP.GE.AND P1, PT, R11, R0, PT ;  /* 0x000000000b00720c */ /* 0x000fe40003f26270 */
[----:B------:R-:W-:Y:S02]  /*0720*/  ISETP.GT.AND P0, PT, R5, -0x1, !P0 ;  /* 0xffffffff0500780c */ /* 0x000fe40004704270 */
[----:B------:R-:W-:-:S04]  /*0730*/  ISETP.GT.AND P1, PT, R7, -0x2, !P1 ;  /* 0xfffffffe0700780c */ /* 0x000fc80004f24270 */
[----:B------:R-:W-:-:S13]  /*0740*/  PLOP3.LUT P1, PT, P0, P1, PT, 0x80, 0x8 ;  /* 0x000000000008781c */ /* 0x000fda0000723070 */
[----:B------:R-:W-:Y:S05]  /*0750*/  @!P1 BRA `(.L_x_5) ;  /* 0x00000000008c9947 */ /* 0x000fea0003800000 */
[----:B------:R-:W0:Y:S01]  /*0760*/  LDCU.64 UR6, c[0x0][0x380] ;  /* 0x00007000ff0677ac */ /* 0x000e220008000a00 */
[----:B-1----:R-:W-:Y:S02]  /*0770*/  IADD3 R2, P1, PT, R4, R7, RZ ;  /* 0x0000000704027210 */ /* 0x002fe40007f3e0ff */
[----:B------:R-:W-:-:S03]  /*0780*/  SHF.R.S32.HI R9, RZ, 0x1f, R7 ;  /* 0x0000001fff097819 */ /* 0x000fc60000011407 */
[----:B------:R-:W-:Y:S01]  /*0790*/  IMAD.SHL.U32 R6, R2, 0x4, RZ ;  /* 0x0000000402067824 */ /* 0x000fe200078e00ff */
[----:B------:R-:W-:-:S04]  /*07a0*/  LEA.HI.X.SX32 R9, R4, R9, 0x1, P1 ;  /* 0x0000000904097211 */ /* 0x000fc800008f0eff */
[----:B------:R-:W-:Y:S02]  /*07b0*/  SHF.L.U64.HI R2, R2, 0x2, R9 ;  /* 0x0000000202027819 */ /* 0x000fe40000010209 */
[----:B0-----:R-:W-:-:S04]  /*07c0*/  IADD3 R8, P1, PT, R6, UR6, RZ ;  /* 0x0000000606087c10 */ /* 0x001fc8000ff3e0ff */
[----:B------:R-:W-:-:S05]  /*07d0*/  IADD3.X R9, PT, PT, R2, UR7, RZ, P1, !PT ;  /* 0x0000000702097c10 */ /* 0x000fca0008ffe4ff */
[----:B------:R-:W2:Y:S01]  /*07e0*/  LDG.E R8, desc[UR4][R8.64+0x4] ;  /* 0x0000040408087981 */ /* 0x000ea2000c1e1900 */
[----:B------:R-:W-:Y:S01]  /*07f0*/  IMAD.IADD R17, R4, 0x1, R11 ;  /* 0x0000000104117824 */ /* 0x000fe200078e020b */
[----:B--2---:R-:W-:-:S13]  /*0800*/  ISETP.NE.AND P1, PT, R8, RZ, PT ;  /* 0x000000ff0800720c */ /* 0x004fda0003f25270 */
[----:B------:R-:W-:Y:S05]  /*0810*/  @P1 BRA `(.L_x_5) ;  /* 0x00000000005c1947 */ /* 0x000fea0003800000 */
[----:B------:R-:W0:Y:S01]  /*0820*/  LDCU.64 UR6, c[0x0][0x388] ;  /* 0x00007100ff0677ac */ /* 0x000e220008000a00 */
[----:B------:R-:W-:Y:S02]  /*0830*/  IMAD.MOV.U32 R10, RZ, RZ, -0x1 ;  /* 0xffffffffff0a7424 */ /* 0x000fe400078e00ff */
[----:B------:R-:W-:Y:S01]  /*0840*/  IMAD.MOV.U32 R11, RZ, RZ, R3 ;  /* 0x000000ffff0b7224 */ /* 0x000fe200078e0003 */
[----:B0-----:R-:W-:-:S04]  /*0850*/  IADD3 R8, P1, PT, R6, UR6, RZ ;  /* 0x0000000606087c10 */ /* 0x001fc8000ff3e0ff */
[----:B------:R-:W-:-:S05]  /*0860*/  IADD3.X R9, PT, PT, R2, UR7, RZ, P1, !PT ;  /* 0x0000000702097c10 */ /* 0x000fca0008ffe4ff */
[----:B------:R-:W2:Y:S02]  /*0870*/  ATOMG.E.CAS.STRONG.GPU PT, R8, [R8+0x4], R10, R11 ;  /* 0x0000040a080873a9 */ /* 0x000ea400001ee10b */
        /* <DEDUP_REMOVED lines=17> */
.L_x_5:
[----:B------:R-:W-:Y:S05]  /*0990*/  BSYNC.RECONVERGENT B0 ;  /* 0x0000000000007941 */ /* 0x000fea0003800200 */
.L_x_4:
[----:B------:R-:W-:-:S04]  /*09a0*/  ISETP.GT.AND P1, PT, R0, -0x1, PT ;  /* 0xffffffff0000780c */ /* 0x000fc80003f24270 */
[----:B------:R-:W-:-:S04]  /*09b0*/  ISETP.GT.AND P1, PT, R7, RZ, P1 ;  /* 0x000000ff0700720c */ /* 0x000fc80000f24270 */
[----:B------:R-:W-:-:S13]  /*09c0*/  PLOP3.LUT P1, PT, P0, P1, PT, 0x80, 0x8 ;  /* 0x000000000008781c */ /* 0x000fda0000723070 */
[----:B------:R-:W-:Y:S05]  /*09d0*/  @!P1 EXIT ;  /* 0x000000000000994d */ /* 0x000fea0003800000 */
[----:B01----:R-:W0:Y:S01]  /*09e0*/  LDC.64 R8, c[0x0][0x380] ;  /* 0x0000e000ff087b82 */ /* 0x003e220000000a00 */
[----:B------:R-:W-:-:S04]  /*09f0*/  IMAD R0, R5, R0, R7 ;  /* 0x0000000005007224 */ /* 0x000fc800078e0207 */
[----:B------:R-:W-:-:S04]  /*0a00*/  VIADD R11, R0, 0xffffffff ;  /* 0xffffffff000b7836 */ /* 0x000fc80000000000 */
[----:B0-----:R-:W-:-:S06]  /*0a10*/  IMAD.WIDE.U32 R4, R11, 0x4, R8 ;  /* 0x000000040b047825 */ /* 0x001fcc00078e0008 */
[----:B------:R-:W2:Y:S02]  /*0a20*/  LDG.E R4, desc[UR4][R4.64] ;  /* 0x0000000404047981 */ /* 0x000ea4000c1e1900 */
[----:B--2---:R-:W-:-:S13]  /*0a30*/  ISETP.NE.AND P0, PT, R4, RZ, PT ;  /* 0x000000ff0400720c */ /* 0x004fda0003f05270 */
[----:B------:R-:W-:Y:S05]  /*0a40*/  @P0 EXIT ;  /* 0x000000000000094d */ /* 0x000fea0003800000 */
[----:B------:R-:W0:Y:S01]  /*0a50*/  LDC.64 R4, c[0x0][0x388] ;  /* 0x0000e200ff047b82 */ /* 0x000e220000000a00 */
[----:B------:R-:W-:Y:S02]  /*0a60*/  IMAD.MOV.U32 R7, RZ, RZ, R3 ;  /* 0x000000ffff077224 */ /* 0x000fe400078e0003 */
[----:B------:R-:W-:Y:S02]  /*0a70*/  IMAD.MOV.U32 R6, RZ, RZ, -0x1 ;  /* 0xffffffffff067424 */ /* 0x000fe400078e00ff */
[----:B0-----:R-:W-:-:S06]  /*0a80*/  IMAD.WIDE.U32 R2, R11, 0x4, R4 ;  /* 0x000000040b027825 */ /* 0x001fcc00078e0004 */
[----:B------:R-:W2:Y:S02]  /*0a90*/  ATOMG.E.CAS.STRONG.GPU PT, R2, [R2], R6, R7 ;  /* 0x00000006020273a9 */ /* 0x000ea400001ee107 */
[----:B--2---:R-:W-:-:S13]  /*0aa0*/  ISETP.NE.AND P0, PT, R2, -0x1, PT ;  /* 0xffffffff0200780c */ /* 0x004fda0003f05270 */
[----:B------:R-:W-:Y:S05]  /*0ab0*/  @P0 EXIT ;  /* 0x000000000000094d */ /* 0x000fea0003800000 */
        /* <DEDUP_REMOVED lines=14> */
[----:B------:R-:W-:Y:S01]  /*0ba0*/  STG.E desc[UR4][R2.64], R11 ;  /* 0x0000000b02007986 */ /* 0x000fe2000c101904 */
[----:B------:R-:W-:Y:S05]  /*0bb0*/  EXIT ;  /* 0x000000000000794d */ /* 0x000fea0003800000 */
.L_x_6:
[----:B------:R-:W-:-:S00]  /*0bc0*/  BRA `(.L_x_6) ;  /* 0xfffffffc00fc7947 */ /* 0x000fc0000383ffff */
[----:B------:R-:W-:-:S00]  /*0bd0*/  NOP ;  /* 0x0000000000007918 */ /* 0x000fc00000000000 */
        /* <DEDUP_REMOVED lines=10> */
.L_x_7:


//--------------------- .nv.shared.reserved.0     --------------------------
	.section	.nv.shared.reserved.0,"aw",@nobits
	.weak		__nv_reservedSMEM_offset_0_alias
	.size		__nv_reservedSMEM_offset_0_alias, 0, 64
	.other		__nv_reservedSMEM_offset_0_alias,@"STO_CUDA_RESERVED_SHARED STV_DEFAULT"
__nv_reservedSMEM_offset_0_alias:
	.zero		0
	.zero		64


//--------------------- .nv.constant0._Z10bfs_kernelPKiPiiiS0_iS1_S1_i --------------------------
	.section	.nv.constant0._Z10bfs_kernelPKiPiiiS0_iS1_S1_i,"a",@progbits
	.sectionflags	@""
	.align	4
.nv.constant0._Z10bfs_kernelPKiPiiiS0_iS1_S1_i:
	.zero		956


//--------------------- SYMBOLS --------------------------

	.type		.nv.reservedSmem.offset0,@object
	.size		.nv.reservedSmem.offset0,0x4
